//
// Generated by NVIDIA NVVM Compiler
//
// Compiler Build ID: CL-36424714
// Cuda compilation tools, release 13.0, V13.0.88
// Based on NVVM 20.0.0
//

.version 9.0
.target sm_100
.address_size 64

	// .globl	upsample

.visible .entry upsample(
	.param .u64 .ptr .align 1 upsample_param_0,
	.param .u64 .ptr .align 1 upsample_param_1,
	.param .u32 upsample_param_2,
	.param .u32 upsample_param_3,
	.param .u32 upsample_param_4
)
{
	.reg .pred 	%p<4>;
	.reg .b32 	%r<22>;
	.reg .b32 	%f<2>;
	.reg .b64 	%rd<9>;

	ld.param.u64 	%rd1, [upsample_param_0];
	ld.param.u64 	%rd2, [upsample_param_1];
	ld.param.u32 	%r7, [upsample_param_2];
	ld.param.u32 	%r6, [upsample_param_3];
	mov.u32 	%r8, %ctaid.x;
	mov.u32 	%r9, %ntid.x;
	mov.u32 	%r10, %tid.x;
	mad.lo.s32 	%r1, %r8, %r9, %r10;
	mov.u32 	%r11, %ctaid.y;
	mov.u32 	%r12, %ntid.y;
	mov.u32 	%r13, %tid.y;
	mad.lo.s32 	%r14, %r11, %r12, %r13;
	shl.b32 	%r3, %r7, 1;
	shl.b32 	%r4, %r6, 1;
	setp.ge.s32 	%p1, %r1, %r4;
	setp.ge.s32 	%p2, %r14, %r3;
	or.pred  	%p3, %p1, %p2;
	@%p3 bra 	$L__BB0_2;
	cvta.to.global.u64 	%rd3, %rd1;
	cvta.to.global.u64 	%rd4, %rd2;
	mov.u32 	%r15, %ctaid.z;
	shr.s32 	%r16, %r1, 1;
	shr.u32 	%r17, %r14, 1;
	mad.lo.s32 	%r18, %r3, %r15, %r14;
	mad.lo.s32 	%r19, %r18, %r4, %r1;
	mad.lo.s32 	%r20, %r7, %r15, %r17;
	mad.lo.s32 	%r21, %r20, %r6, %r16;
	mul.wide.s32 	%rd5, %r21, 4;
	add.s64 	%rd6, %rd3, %rd5;
	ld.global.f32 	%f1, [%rd6];
	mul.wide.s32 	%rd7, %r19, 4;
	add.s64 	%rd8, %rd4, %rd7;
	st.global.f32 	[%rd8], %f1;
$L__BB0_2:
	ret;

}


// ===== COMPILED SASS (sm_100) =====

	.target	sm_100

	.elftype	@"ET_EXEC"


//--------------------- .note.nv.tkinfo           --------------------------
	.section	.note.nv.tkinfo,"",@"SHT_NOTE"
	.sectionflags	@"SHF_NOTE_NV_TKINFO"
	.tkinfo
        /*0018*/ 	.word	0x00000002
        /*0030*/ 	.string	""
        /*0030*/ 	.string	"ptxas"
        /*0030*/ 	.string	"Cuda compilation tools, release 13.0, V13.0.88"
        /*0030*/ 	.string	"Build cuda_13.0.r13.0/compiler.36424714_0"
        /*0030*/ 	.string	"-arch sm_100 -m 64 "



//--------------------- .note.nv.cuinfo           --------------------------
	.section	.note.nv.cuinfo,"",@"SHT_NOTE"
	.sectionflags	@"SHF_NOTE_NV_CUINFO"
        /*0018*/ 	.short	0x0002
        /*001a*/ 	.short	0x0064
        /*001c*/ 	.short	0x0082
	.zero		2


//--------------------- .nv.info                  --------------------------
	.section	.nv.info,"",@"SHT_CUDA_INFO"
	.align	4


	//----- nvinfo : EIATTR_REGCOUNT
	.align		4
        /*0000*/ 	.byte	0x04, 0x2f
        /*0002*/ 	.short	(.L_1 - .L_0)
	.align		4
.L_0:
        /*0004*/ 	.word	index@(upsample)
        /*0008*/ 	.word	0x0000000a


	//----- nvinfo : EIATTR_FRAME_SIZE
	.align		4
.L_1:
        /*000c*/ 	.byte	0x04, 0x11
        /*000e*/ 	.short	(.L_3 - .L_2)
	.align		4
.L_2:
        /*0010*/ 	.word	index@(upsample)
        /*0014*/ 	.word	0x00000000


	//----- nvinfo : EIATTR_MIN_STACK_SIZE
	.align		4
.L_3:
        /*0018*/ 	.byte	0x04, 0x12
        /*001a*/ 	.short	(.L_5 - .L_4)
	.align		4
.L_4:
        /*001c*/ 	.word	index@(upsample)
        /*0020*/ 	.word	0x00000000
.L_5:


//--------------------- .nv.compat                --------------------------
	.section	.nv.compat,"",@"SHT_CUDA_COMPAT_INFO"
	.align	4
        /*0000*/ 	.byte	0x02, 0x09, 0x00, 0x00, 0x02, 0x02, 0x01, 0x00, 0x02, 0x05, 0x05, 0x00, 0x03, 0x07, 0x01, 0x01
        /*0010*/ 	.byte	0x02, 0x03, 0x00, 0x00, 0x02, 0x06, 0x01, 0x00, 0x04, 0x0b, 0x08, 0x00, 0x09, 0x00, 0x00, 0x00
        /*0020*/ 	.byte	0x00, 0x00, 0x00, 0x00


//--------------------- .nv.info.upsample         --------------------------
	.section	.nv.info.upsample,"",@"SHT_CUDA_INFO"
	.sectionflags	@""
	.align	4


	//----- nvinfo : EIATTR_CUDA_API_VERSION
	.align		4
        /*0000*/ 	.byte	0x04, 0x37
        /*0002*/ 	.short	(.L_7 - .L_6)
.L_6:
        /*0004*/ 	.word	0x00000082


	//----- nvinfo : EIATTR_KPARAM_INFO
	.align		4
.L_7:
        /*0008*/ 	.byte	0x04, 0x17
        /*000a*/ 	.short	(.L_9 - .L_8)
.L_8:
        /*000c*/ 	.word	0x00000000
        /*0010*/ 	.short	0x0004
        /*0012*/ 	.short	0x0018
        /*0014*/ 	.byte	0x00, 0xf0, 0x11, 0x00


	//----- nvinfo : EIATTR_KPARAM_INFO
	.align		4
.L_9:
        /*0018*/ 	.byte	0x04, 0x17
        /*001a*/ 	.short	(.L_11 - .L_10)
.L_10:
        /*001c*/ 	.word	0x00000000
        /*0020*/ 	.short	0x0003
        /*0022*/ 	.short	0x0014
        /*0024*/ 	.byte	0x00, 0xf0, 0x11, 0x00


	//----- nvinfo : EIATTR_KPARAM_INFO
	.align		4
.L_11:
        /*0028*/ 	.byte	0x04, 0x17
        /*002a*/ 	.short	(.L_13 - .L_12)
.L_12:
        /*002c*/ 	.word	0x00000000
        /*0030*/ 	.short	0x0002
        /*0032*/ 	.short	0x0010
        /*0034*/ 	.byte	0x00, 0xf0, 0x11, 0x00


	//----- nvinfo : EIATTR_KPARAM_INFO
	.align		4
.L_13:
        /*0038*/ 	.byte	0x04, 0x17
        /*003a*/ 	.short	(.L_15 - .L_14)
.L_14:
        /*003c*/ 	.word	0x00000000
        /*0040*/ 	.short	0x0001
        /*0042*/ 	.short	0x0008
        /*0044*/ 	.byte	0x00, 0xf5, 0x21, 0x00


	//----- nvinfo : EIATTR_KPARAM_INFO
	.align		4
.L_15:
        /*0048*/ 	.byte	0x04, 0x17
        /*004a*/ 	.short	(.L_17 - .L_16)
.L_16:
        /*004c*/ 	.word	0x00000000
        /*0050*/ 	.short	0x0000
        /*0052*/ 	.short	0x0000
        /*0054*/ 	.byte	0x00, 0xf5, 0x21, 0x00


	//----- nvinfo : EIATTR_SPARSE_MMA_MASK
	.align		4
.L_17:
        /*0058*/ 	.byte	0x03, 0x50
        /*005a*/ 	.short	0x0000


	//----- nvinfo : EIATTR_MAXREG_COUNT
	.align		4
        /*005c*/ 	.byte	0x03, 0x1b
        /*005e*/ 	.short	0x00ff


	//----- nvinfo : EIATTR_MERCURY_ISA_VERSION
	.align		4
        /*0060*/ 	.byte	0x03, 0x5f
        /*0062*/ 	.short	0x0101


	//----- nvinfo : EIATTR_VRC_CTA_INIT_COUNT
	.align		4
        /*0064*/ 	.byte	0x02, 0x4a
	.zero		1
	.zero		1


	//----- nvinfo : EIATTR_EXIT_INSTR_OFFSETS
	.align		4
        /*0068*/ 	.byte	0x04, 0x1c
        /*006a*/ 	.short	(.L_19 - .L_18)


	//   ....[0]....
.L_18:
        /*006c*/ 	.word	0x000000e0


	//   ....[1]....
        /*0070*/ 	.word	0x000001d0


	//----- nvinfo : EIATTR_CBANK_PARAM_SIZE
	.align		4
.L_19:
        /*0074*/ 	.byte	0x03, 0x19
        /*0076*/ 	.short	0x001c


	//----- nvinfo : EIATTR_PARAM_CBANK
	.align		4
        /*0078*/ 	.byte	0x04, 0x0a
        /*007a*/ 	.short	(.L_21 - .L_20)
	.align		4
.L_20:
        /*007c*/ 	.word	index@(.nv.constant0.upsample)
        /*0080*/ 	.short	0x0380
        /*0082*/ 	.short	0x001c


	//----- nvinfo : EIATTR_SW_WAR
	.align		4
.L_21:
        /*0084*/ 	.byte	0x04, 0x36
        /*0086*/ 	.short	(.L_23 - .L_22)
.L_22:
        /*0088*/ 	.word	0x00000008
.L_23:


//--------------------- .nv.callgraph             --------------------------
	.section	.nv.callgraph,"",@"SHT_CUDA_CALLGRAPH"
	.align	4
	.sectionentsize	8
	.align		4
        /*0000*/ 	.word	0x00000000
	.align		4
        /*0004*/ 	.word	0xffffffff
	.align		4
        /*0008*/ 	.word	0x00000000
	.align		4
        /*000c*/ 	.word	0xfffffffe
	.align		4
        /*0010*/ 	.word	0x00000000
	.align		4
        /*0014*/ 	.word	0xfffffffd
	.align		4
        /*0018*/ 	.word	0x00000000
	.align		4
        /*001c*/ 	.word	0xfffffffc


//--------------------- .text.upsample            --------------------------
	.section	.text.upsample,"ax",@progbits
	.align	128
        .global         upsample
        .type           upsample,@function
        .size           upsample,(.L_x_1 - upsample)
        .other          upsample,@"STO_CUDA_ENTRY STV_DEFAULT"
upsample:
.text.upsample:
[----:B------:R-:W-:Y:S01]  /*0000*/  LDC R1, c[0x0][0x37c] ;  /* 0x0000df00ff017b82 */ /* 0x000fe20000000800 */
[----:B------:R-:W0:Y:S07]  /*0010*/  S2R R5, SR_TID.Y ;  /* 0x0000000000057919 */ /* 0x000e2e0000002200 */
[----:B------:R-:W1:Y:S01]  /*0020*/  LDC R0, c[0x0][0x360] ;  /* 0x0000d800ff007b82 */ /* 0x000e620000000800 */
[----:B------:R-:W2:Y:S01]  /*0030*/  LDCU.64 UR8, c[0x0][0x390] ;  /* 0x00007200ff0877ac */ /* 0x000ea20008000a00 */
[----:B------:R-:W1:Y:S06]  /*0040*/  S2R R3, SR_TID.X ;  /* 0x0000000000037919 */ /* 0x000e6c0000002100 */
[----:B------:R-:W0:Y:S08]  /*0050*/  S2UR UR5, SR_CTAID.Y ;  /* 0x00000000000579c3 */ /* 0x000e300000002600 */
[----:B------:R-:W0:Y:S01]  /*0060*/  LDC R6, c[0x0][0x364] ;  /* 0x0000d900ff067b82 */ /* 0x000e220000000800 */
[----:B--2---:R-:W-:-:S07]  /*0070*/  USHF.L.U32 UR4, UR8, 0x1, URZ ;  /* 0x0000000108047899 */ /* 0x004fce00080006ff */
[----:B------:R-:W1:Y:S01]  /*0080*/  S2UR UR6, SR_CTAID.X ;  /* 0x00000000000679c3 */ /* 0x000e620000002500 */
[----:B0-----:R-:W-:Y:S01]  /*0090*/  IMAD R6, R6, UR5, R5 ;  /* 0x0000000506067c24 */ /* 0x001fe2000f8e0205 */
[----:B------:R-:W-:-:S04]  /*00a0*/  USHF.L.U32 UR5, UR9, 0x1, URZ ;  /* 0x0000000109057899 */ /* 0x000fc800080006ff */
[----:B------:R-:W-:Y:S01]  /*00b0*/  ISETP.GE.AND P0, PT, R6, UR4, PT ;  /* 0x0000000406007c0c */ /* 0x000fe2000bf06270 */
[----:B-1----:R-:W-:-:S05]  /*00c0*/  IMAD R0, R0, UR6, R3 ;  /* 0x0000000600007c24 */ /* 0x002fca000f8e0203 */
[----:B------:R-:W-:-:S13]  /*00d0*/  ISETP.GE.OR P0, PT, R0, UR5, P0 ;  /* 0x0000000500007c0c */ /* 0x000fda0008706670 */
[----:B------:R-:W-:Y:S05]  /*00e0*/  @P0 EXIT ;  /* 0x000000000000094d */ /* 0x000fea0003800000 */
[----:B------:R-:W0:Y:S01]  /*00f0*/  S2R R7, SR_CTAID.Z ;  /* 0x0000000000077919 */ /* 0x000e220000002700 */
[----:B------:R-:W1:Y:S01]  /*0100*/  LDC.64 R2, c[0x0][0x380] ;  /* 0x0000e000ff027b82 */ /* 0x000e620000000a00 */
[----:B------:R-:W-:Y:S01]  /*0110*/  SHF.R.U32.HI R5, RZ, 0x1, R6 ;  /* 0x00000001ff057819 */ /* 0x000fe20000011606 */
[----:B------:R-:W2:Y:S01]  /*0120*/  LDCU.64 UR6, c[0x0][0x358] ;  /* 0x00006b00ff0677ac */ /* 0x000ea20008000a00 */
[----:B------:R-:W-:-:S03]  /*0130*/  SHF.R.S32.HI R4, RZ, 0x1, R0 ;  /* 0x00000001ff047819 */ /* 0x000fc60000011400 */
[----:B0-----:R-:W-:-:S04]  /*0140*/  IMAD R5, R7, UR8, R5 ;  /* 0x0000000807057c24 */ /* 0x001fc8000f8e0205 */
[----:B------:R-:W-:-:S04]  /*0150*/  IMAD R5, R5, UR9, R4 ;  /* 0x0000000905057c24 */ /* 0x000fc8000f8e0204 */
[----:B-1----:R-:W-:Y:S02]  /*0160*/  IMAD.WIDE R2, R5, 0x4, R2 ;  /* 0x0000000405027825 */ /* 0x002fe400078e0202 */
[----:B------:R-:W0:Y:S04]  /*0170*/  LDC.64 R4, c[0x0][0x388] ;  /* 0x0000e200ff047b82 */ /* 0x000e280000000a00 */
[----:B--2---:R-:W2:Y:S01]  /*0180*/  LDG.E R3, desc[UR6][R2.64] ;  /* 0x0000000602037981 */ /* 0x004ea2000c1e1900 */
[----:B------:R-:W-:-:S04]  /*0190*/  IMAD R7, R7, UR4, R6 ;  /* 0x0000000407077c24 */ /* 0x000fc8000f8e0206 */
[----:B------:R-:W-:-:S04]  /*01a0*/  IMAD R7, R7, UR5, R0 ;  /* 0x0000000507077c24 */ /* 0x000fc8000f8e0200 */
[----:B0-----:R-:W-:-:S05]  /*01b0*/  IMAD.WIDE R4, R7, 0x4, R4 ;  /* 0x0000000407047825 */ /* 0x001fca00078e0204 */
[----:B--2---:R-:W-:Y:S01]  /*01c0*/  STG.E desc[UR6][R4.64], R3 ;  /* 0x0000000304007986 */ /* 0x004fe2000c101906 */
[----:B------:R-:W-:Y:S05]  /*01d0*/  EXIT ;  /* 0x000000000000794d */ /* 0x000fea0003800000 */
.L_x_0:
[----:B------:R-:W-:-:S00]  /*01e0*/  BRA `(.L_x_0) ;  /* 0xfffffffc00fc7947 */ /* 0x000fc0000383ffff */
[----:B------:R-:W-:-:S00]  /*01f0*/  NOP ;  /* 0x0000000000007918 */ /* 0x000fc00000000000 */
        /* <DEDUP_REMOVED lines=8> */
.L_x_1:


//--------------------- .nv.shared.reserved.0     --------------------------
	.section	.nv.shared.reserved.0,"aw",@nobits
	.weak		__nv_reservedSMEM_offset_0_alias
	.size		__nv_reservedSMEM_offset_0_alias, 0, 64
	.other		__nv_reservedSMEM_offset_0_alias,@"STO_CUDA_RESERVED_SHARED STV_DEFAULT"
__nv_reservedSMEM_offset_0_alias:
	.zero		0
	.zero		64


//--------------------- .nv.constant0.upsample    --------------------------
	.section	.nv.constant0.upsample,"a",@progbits
	.sectionflags	@""
	.align	4
.nv.constant0.upsample:
	.zero		924


//--------------------- SYMBOLS --------------------------

	.type		.nv.reservedSmem.offset0,@object
	.size		.nv.reservedSmem.offset0,0x4
